	.headerflags	@"EF_CUDA_TEXMODE_UNIFIED EF_CUDA_64BIT_ADDRESS EF_CUDA_SM86 EF_CUDA_VIRTUAL_SM(EF_CUDA_SM86)"
	.elftype	@"ET_EXEC"


//--------------------- .nv.info                  --------------------------
	.section	.nv.info,"",@"SHT_CUDA_INFO"
	.align	4


	//----- nvinfo : EIATTR_REGCOUNT
	.align		4
        /*0000*/ 	.byte	0x04, 0x2f
        /*0002*/ 	.short	(.L_1 - .L_0)
	.align		4
.L_0:
        /*0004*/ 	.word	index@(triton_red_fused_addmm_0)
        /*0008*/ 	.word	0x00000028


	//----- nvinfo : EIATTR_MIN_STACK_SIZE
	.align		4
.L_1:
        /*000c*/ 	.byte	0x04, 0x12
        /*000e*/ 	.short	(.L_3 - .L_2)
	.align		4
.L_2:
        /*0010*/ 	.word	index@(triton_red_fused_addmm_0)
        /*0014*/ 	.word	0x00000000


	//----- nvinfo : EIATTR_FRAME_SIZE
	.align		4
.L_3:
        /*0018*/ 	.byte	0x04, 0x11
        /*001a*/ 	.short	(.L_5 - .L_4)
	.align		4
.L_4:
        /*001c*/ 	.word	index@(triton_red_fused_addmm_0)
        /*0020*/ 	.word	0x00000000


	//----- nvinfo : EIATTR_MIN_STACK_SIZE
	.align		4
.L_5:
        /*0024*/ 	.byte	0x04, 0x12
        /*0026*/ 	.short	(.L_7 - .L_6)
	.align		4
.L_6:
        /*0028*/ 	.word	index@(triton_red_fused_addmm_0)
        /*002c*/ 	.word	0x00000000
.L_7:


//--------------------- .nv.info.triton_red_fused_addmm_0 --------------------------
	.section	.nv.info.triton_red_fused_addmm_0,"",@"SHT_CUDA_INFO"
	.sectionflags	@""
	.align	4


	//----- nvinfo : EIATTR_CUDA_API_VERSION
	.align		4
        /*0000*/ 	.byte	0x04, 0x37
        /*0002*/ 	.short	(.L_9 - .L_8)
.L_8:
        /*0004*/ 	.word	0x0000007c


	//----- nvinfo : EIATTR_SW2861232_WAR
	.align		4
.L_9:
        /*0008*/ 	.byte	0x01, 0x35
	.zero		2


	//----- nvinfo : EIATTR_PARAM_CBANK
	.align		4
        /*000c*/ 	.byte	0x04, 0x0a
        /*000e*/ 	.short	(.L_11 - .L_10)
	.align		4
.L_10:
        /*0010*/ 	.word	index@(.nv.constant0.triton_red_fused_addmm_0)
        /*0014*/ 	.short	0x0160
        /*0016*/ 	.short	0x0028


	//----- nvinfo : EIATTR_CBANK_PARAM_SIZE
	.align		4
.L_11:
        /*0018*/ 	.byte	0x03, 0x19
        /*001a*/ 	.short	0x0028


	//----- nvinfo : EIATTR_KPARAM_INFO
	.align		4
        /*001c*/ 	.byte	0x04, 0x17
        /*001e*/ 	.short	(.L_13 - .L_12)
.L_12:
        /*0020*/ 	.word	0x00000000
        /*0024*/ 	.short	0x0005
        /*0026*/ 	.short	0x0020
        /*0028*/ 	.byte	0x00, 0xf4, 0x21, 0x00


	//----- nvinfo : EIATTR_KPARAM_INFO
	.align		4
.L_13:
        /*002c*/ 	.byte	0x04, 0x17
        /*002e*/ 	.short	(.L_15 - .L_14)
.L_14:
        /*0030*/ 	.word	0x00000000
        /*0034*/ 	.short	0x0004
        /*0036*/ 	.short	0x001c
        /*0038*/ 	.byte	0x00, 0xf0, 0x11, 0x00


	//----- nvinfo : EIATTR_KPARAM_INFO
	.align		4
.L_15:
        /*003c*/ 	.byte	0x04, 0x17
        /*003e*/ 	.short	(.L_17 - .L_16)
.L_16:
        /*0040*/ 	.word	0x00000000
        /*0044*/ 	.short	0x0003
        /*0046*/ 	.short	0x0018
        /*0048*/ 	.byte	0x00, 0xf0, 0x11, 0x00


	//----- nvinfo : EIATTR_KPARAM_INFO
	.align		4
.L_17:
        /*004c*/ 	.byte	0x04, 0x17
        /*004e*/ 	.short	(.L_19 - .L_18)
.L_18:
        /*0050*/ 	.word	0x00000000
        /*0054*/ 	.short	0x0002
        /*0056*/ 	.short	0x0010
        /*0058*/ 	.byte	0x00, 0xf4, 0x21, 0x00


	//----- nvinfo : EIATTR_KPARAM_INFO
	.align		4
.L_19:
        /*005c*/ 	.byte	0x04, 0x17
        /*005e*/ 	.short	(.L_21 - .L_20)
.L_20:
        /*0060*/ 	.word	0x00000000
        /*0064*/ 	.short	0x0001
        /*0066*/ 	.short	0x0008
        /*0068*/ 	.byte	0x00, 0xf4, 0x21, 0x00


	//----- nvinfo : EIATTR_KPARAM_INFO
	.align		4
.L_21:
        /*006c*/ 	.byte	0x04, 0x17
        /*006e*/ 	.short	(.L_23 - .L_22)
.L_22:
        /*0070*/ 	.word	0x00000000
        /*0074*/ 	.short	0x0000
        /*0076*/ 	.short	0x0000
        /*0078*/ 	.byte	0x00, 0xf4, 0x21, 0x00


	//----- nvinfo : EIATTR_MAXREG_COUNT
	.align		4
.L_23:
        /*007c*/ 	.byte	0x03, 0x1b
        /*007e*/ 	.short	0x00ff


	//----- nvinfo : EIATTR_COOP_GROUP_MASK_REGIDS
	.align		4
        /*0080*/ 	.byte	0x04, 0x29
        /*0082*/ 	.short	(.L_25 - .L_24)


	//   ....[0]....
.L_24:
        /*0084*/ 	.word	0xffffffff


	//   ....[1]....
        /*0088*/ 	.word	0xffffffff


	//   ....[2]....
        /*008c*/ 	.word	0xffffffff


	//   ....[3]....
        /*0090*/ 	.word	0xffffffff


	//   ....[4]....
        /*0094*/ 	.word	0xffffffff


	//   ....[5]....
        /*0098*/ 	.word	0xffffffff


	//   ....[6]....
        /*009c*/ 	.word	0xffffffff


	//   ....[7]....
        /*00a0*/ 	.word	0xffffffff


	//----- nvinfo : EIATTR_COOP_GROUP_INSTR_OFFSETS
	.align		4
.L_25:
        /*00a4*/ 	.byte	0x04, 0x28
        /*00a6*/ 	.short	(.L_27 - .L_26)


	//   ....[0]....
.L_26:
        /*00a8*/ 	.word	0x00000f50


	//   ....[1]....
        /*00ac*/ 	.word	0x00000fa0


	//   ....[2]....
        /*00b0*/ 	.word	0x00000fd0


	//   ....[3]....
        /*00b4*/ 	.word	0x00000ff0


	//   ....[4]....
        /*00b8*/ 	.word	0x00001010


	//   ....[5]....
        /*00bc*/ 	.word	0x000010a0


	//   ....[6]....
        /*00c0*/ 	.word	0x000010c0


	//   ....[7]....
        /*00c4*/ 	.word	0x000010e0


	//----- nvinfo : EIATTR_EXIT_INSTR_OFFSETS
	.align		4
.L_27:
        /*00c8*/ 	.byte	0x04, 0x1c
        /*00ca*/ 	.short	(.L_29 - .L_28)


	//   ....[0]....
.L_28:
        /*00cc*/ 	.word	0x00001120


	//   ....[1]....
        /*00d0*/ 	.word	0x00001170


	//----- nvinfo : EIATTR_REQNTID
	.align		4
.L_29:
        /*00d4*/ 	.byte	0x04, 0x10
        /*00d6*/ 	.short	(.L_31 - .L_30)
.L_30:
        /*00d8*/ 	.word	0x00000100
        /*00dc*/ 	.word	0x00000001
        /*00e0*/ 	.word	0x00000001
.L_31:


//--------------------- .nv.callgraph             --------------------------
	.section	.nv.callgraph,"",@"SHT_CUDA_CALLGRAPH"
	.align	4
	.sectionentsize	8
	.align		4
        /*0000*/ 	.word	0x00000000
	.align		4
        /*0004*/ 	.word	0xffffffff
	.align		4
        /*0008*/ 	.word	0x00000000
	.align		4
        /*000c*/ 	.word	0xfffffffe
	.align		4
        /*0010*/ 	.word	0x00000000
	.align		4
        /*0014*/ 	.word	0xfffffffd
	.align		4
        /*0018*/ 	.word	0x00000000
	.align		4
        /*001c*/ 	.word	0xfffffffc


//--------------------- .nv.rel.action            --------------------------
	.section	.nv.rel.action,"",@"SHT_CUDA_RELOCINFO"
	.align	8
	.sectionentsize	8
        /*0000*/ 	.byte	0x73, 0x00, 0x00, 0x00, 0x00, 0x00, 0x00, 0x00, 0x00, 0x00, 0x00, 0x11, 0x25, 0x00, 0x05, 0x36


//--------------------- .nv.constant0.triton_red_fused_addmm_0 --------------------------
	.section	.nv.constant0.triton_red_fused_addmm_0,"a",@progbits
	.sectionflags	@""
	.align	4
.nv.constant0.triton_red_fused_addmm_0:
	.zero		392


//--------------------- .text.triton_red_fused_addmm_0 --------------------------
	.section	.text.triton_red_fused_addmm_0,"ax",@progbits
	.sectionflags	@"SHF_BARRIERS=1"
	.sectioninfo	@"SHI_REGISTERS=40"
	.align	128
        .global         triton_red_fused_addmm_0
        .type           triton_red_fused_addmm_0,@function
        .size           triton_red_fused_addmm_0,(.L_x_2 - triton_red_fused_addmm_0)
        .other          triton_red_fused_addmm_0,@"STO_CUDA_ENTRY STV_DEFAULT"
triton_red_fused_addmm_0:
.text.triton_red_fused_addmm_0:
[----:B------:R-:W-:Y:S02]  /*0000*/  MOV R1, c[0x0][0x28] ;  /* 0x00000a0000017a02 */ /* 0x000fe40000000f00 */
[----:B------:R-:W0:Y:S01]  /*0010*/  S2R R2, SR_CTAID.X ;  /* 0x0000000000027919 */ /* 0x000e220000002500 */
[----:B------:R-:W-:-:S03]  /*0020*/  ULDC.64 UR4, c[0x0][0x118] ;  /* 0x0000460000047ab9 */ /* 0x000fc60000000a00 */
[----:B------:R-:W1:Y:S01]  /*0030*/  S2R R3, SR_TID.X ;  /* 0x0000000000037919 */ /* 0x000e620000002100 */
[----:B0-----:R-:W-:-:S13]  /*0040*/  ISETP.GE.AND P0, PT, R2, 0x2400, PT ;  /* 0x000024000200780c */ /* 0x001fda0003f06270 */
[----:B------:R-:W-:Y:S01]  /*0050*/  @P0 MOV R0, RZ ;  /* 0x000000ff00000202 */ /* 0x000fe20000000f00 */
[----:B------:R-:W-:Y:S05]  /*0060*/  @P0 BRA `(.L_x_0) ;  /* 0x00000ee000000947 */ /* 0x000fea0003800000 */
[----:B-1----:R-:W-:Y:S02]  /*0070*/  SHF.L.U32 R0, R3, 0x1, RZ ;  /* 0x0000000103007819 */ /* 0x002fe400000006ff */
[----:B------:R-:W-:Y:S02]  /*0080*/  MOV R23, 0x2 ;  /* 0x0000000200177802 */ /* 0x000fe40000000f00 */
[----:B------:R-:W-:-:S05]  /*0090*/  LOP3.LUT R6, R0, 0x1fe, RZ, 0xc0, !PT ;  /* 0x000001fe00067812 */ /* 0x000fca00078ec0ff */
[----:B------:R-:W-:-:S05]  /*00a0*/  IMAD.WIDE.U32 R8, R6, R23, c[0x0][0x160] ;  /* 0x0000580006087625 */ /* 0x000fca00078e0017 */
[----:B------:R0:W2:Y:S04]  /*00b0*/  LDG.E.EL R7, [R8.64] ;  /* 0x0000000408077981 */ /* 0x0000a8000c2e1900 */
[----:B------:R0:W3:Y:S04]  /*00c0*/  LDG.E.EL R0, [R8.64+0x400] ;  /* 0x0004000408007981 */ /* 0x0000e8000c2e1900 */
[----:B------:R0:W4:Y:S04]  /*00d0*/  LDG.E.EL R17, [R8.64+0x800] ;  /* 0x0008000408117981 */ /* 0x000128000c2e1900 */
[----:B------:R0:W5:Y:S04]  /*00e0*/  LDG.E.EL R15, [R8.64+0x1000] ;  /* 0x00100004080f7981 */ /* 0x000168000c2e1900 */
[----:B------:R0:W3:Y:S04]  /*00f0*/  LDG.E.EL R18, [R8.64+0xc00] ;  /* 0x000c000408127981 */ /* 0x0000e8000c2e1900 */
[----:B------:R0:W3:Y:S01]  /*0100*/  LDG.E.EL R16, [R8.64+0x1400] ;  /* 0x0014000408107981 */ /* 0x0000e2000c2e1900 */
[----:B------:R-:W-:-:S05]  /*0110*/  IMAD R13, R2, 0xc00, RZ ;  /* 0x00000c00020d7824 */ /* 0x000fca00078e02ff */
[----:B------:R-:W-:-:S05]  /*0120*/  LOP3.LUT R10, R6, R13, RZ, 0xfc, !PT ;  /* 0x0000000d060a7212 */ /* 0x000fca00078efcff */
[----:B------:R-:W-:-:S05]  /*0130*/  IMAD.WIDE R10, R10, R23, c[0x0][0x168] ;  /* 0x00005a000a0a7625 */ /* 0x000fca00078e0217 */
[----:B------:R1:W3:Y:S01]  /*0140*/  LDG.E.EF R33, [R10.64] ;  /* 0x000000040a217981 */ /* 0x0002e2000c0e1900 */
[----:B------:R-:W-:-:S04]  /*0150*/  IADD3 R5, P0, R6, R13, RZ ;  /* 0x0000000d06057210 */ /* 0x000fc80007f1e0ff */
[----:B------:R-:W-:Y:S02]  /*0160*/  LEA.HI.X.SX32 R12, R13, RZ, 0x1, P0 ;  /* 0x000000ff0d0c7211 */ /* 0x000fe400000f0eff */
[----:B------:R-:W-:-:S04]  /*0170*/  LEA R4, P0, R5, c[0x0][0x168], 0x1 ;  /* 0x00005a0005047a11 */ /* 0x000fc800078008ff */
[----:B------:R-:W-:Y:S02]  /*0180*/  LEA.HI.X R5, R5, c[0x0][0x16c], R12, 0x1, P0 ;  /* 0x00005b0005057a11 */ /* 0x000fe400000f0c0c */
[----:B------:R-:W-:-:S04]  /*0190*/  IADD3 R6, R6, R13, RZ ;  /* 0x0000000d06067210 */ /* 0x000fc80007ffe0ff */
[----:B------:R1:W3:Y:S01]  /*01a0*/  LDG.E.EF R5, [R4.64+0x400] ;  /* 0x0004000404057981 */ /* 0x0002e2000c0e1900 */
[----:B0-----:R-:W-:-:S05]  /*01b0*/  IADD3 R8, R6, 0x400, RZ ;  /* 0x0000040006087810 */ /* 0x001fca0007ffe0ff */
[----:B------:R-:W-:Y:S01]  /*01c0*/  IMAD.WIDE R8, R8, R23, c[0x0][0x168] ;  /* 0x00005a0008087625 */ /* 0x000fe200078e0217 */
[----:B------:R-:W-:-:S04]  /*01d0*/  IADD3 R12, R6, 0x600, RZ ;  /* 0x00000600060c7810 */ /* 0x000fc80007ffe0ff */
[----:B------:R0:W4:Y:S01]  /*01e0*/  LDG.E.EF R13, [R8.64] ;  /* 0x00000004080d7981 */ /* 0x000122000c0e1900 */
[----:B-1----:R-:W-:Y:S01]  /*01f0*/  IMAD.WIDE R10, R12, R23, c[0x0][0x168] ;  /* 0x00005a000c0a7625 */ /* 0x002fe200078e0217 */
[C---:B------:R-:W-:Y:S02]  /*0200*/  IADD3 R20, R6.reuse, 0x800, RZ ;  /* 0x0000080006147810 */ /* 0x040fe40007ffe0ff */
[----:B------:R-:W-:-:S03]  /*0210*/  IADD3 R22, R6, 0xa00, RZ ;  /* 0x00000a0006167810 */ /* 0x000fc60007ffe0ff */
[----:B------:R1:W4:Y:S01]  /*0220*/  LDG.E.EF R11, [R10.64] ;  /* 0x000000040a0b7981 */ /* 0x000322000c0e1900 */
[----:B------:R-:W-:-:S04]  /*0230*/  IMAD.WIDE R20, R20, R23, c[0x0][0x168] ;  /* 0x00005a0014147625 */ /* 0x000fc800078e0217 */
[----:B------:R-:W-:Y:S01]  /*0240*/  IMAD.WIDE R22, R22, R23, c[0x0][0x168] ;  /* 0x00005a0016167625 */ /* 0x000fe200078e0217 */
[----:B------:R0:W4:Y:S04]  /*0250*/  LDG.E.EF R6, [R20.64] ;  /* 0x0000000414067981 */ /* 0x000128000c0e1900 */
[----:B------:R0:W4:Y:S01]  /*0260*/  LDG.E.EF R4, [R22.64] ;  /* 0x0000000416047981 */ /* 0x000122000c0e1900 */
[C---:B--2---:R-:W-:Y:S02]  /*0270*/  SHF.L.U32 R37, R7.reuse, 0x10, RZ ;  /* 0x0000001007257819 */ /* 0x044fe400000006ff */
[----:B------:R-:W-:-:S03]  /*0280*/  PRMT R35, R7, 0x7632, R35 ;  /* 0x0000763207237816 */ /* 0x000fc60000000023 */
[----:B------:R-:W-:Y:S01]  /*0290*/  FADD R7, RZ, -R37 ;  /* 0x80000025ff077221 */ /* 0x000fe20000000000 */
[----:B------:R-:W-:-:S03]  /*02a0*/  SHF.L.U32 R35, R35, 0x10, RZ ;  /* 0x0000001023237819 */ /* 0x000fc600000006ff */
[----:B0-----:R-:W-:Y:S02]  /*02b0*/  FMUL R8, R7, 1.4426950216293334961 ;  /* 0x3fb8aa3b07087820 */ /* 0x001fe40000400000 */
[----:B------:R-:W-:-:S03]  /*02c0*/  FADD R7, RZ, -R35 ;  /* 0x80000023ff077221 */ /* 0x000fc60000000000 */
[----:B------:R-:W-:Y:S01]  /*02d0*/  FSETP.GEU.AND P0, PT, R8, -126, PT ;  /* 0xc2fc00000800780b */ /* 0x000fe20003f0e000 */
[----:B------:R-:W-:-:S05]  /*02e0*/  FMUL R9, R7, 1.4426950216293334961 ;  /* 0x3fb8aa3b07097820 */ /* 0x000fca0000400000 */
[----:B------:R-:W-:-:S07]  /*02f0*/  FSETP.GEU.AND P1, PT, R9, -126, PT ;  /* 0xc2fc00000900780b */ /* 0x000fce0003f2e000 */
[----:B------:R-:W-:-:S04]  /*0300*/  @!P0 FMUL R8, R8, 0.5 ;  /* 0x3f00000008088820 */ /* 0x000fc80000400000 */
[----:B------:R-:W0:Y:S02]  /*0310*/  MUFU.EX2 R7, R8 ;  /* 0x0000000800077308 */ /* 0x000e240000000800 */
[----:B------:R-:W-:-:S06]  /*0320*/  @!P1 FMUL R9, R9, 0.5 ;  /* 0x3f00000009099820 */ /* 0x000fcc0000400000 */
[----:B-1----:R-:W1:Y:S01]  /*0330*/  MUFU.EX2 R10, R9 ;  /* 0x00000009000a7308 */ /* 0x002e620000000800 */
[----:B0-----:R-:W-:-:S04]  /*0340*/  @!P0 FMUL R7, R7, R7 ;  /* 0x0000000707078220 */ /* 0x001fc80000400000 */
[----:B------:R-:W-:Y:S01]  /*0350*/  FADD R12, R7, 1 ;  /* 0x3f800000070c7421 */ /* 0x000fe20000000000 */
[----:B-1----:R-:W-:-:S04]  /*0360*/  @!P1 FMUL R10, R10, R10 ;  /* 0x0000000a0a0a9220 */ /* 0x002fc80000400000 */
[----:B------:R-:W-:Y:S01]  /*0370*/  FSETP.GT.AND P0, PT, R12, 8.50705917302346158658e+37, PT ;  /* 0x7e8000000c00780b */ /* 0x000fe20003f04000 */
[----:B------:R-:W-:Y:S01]  /*0380*/  FADD R14, R10, 1 ;  /* 0x3f8000000a0e7421 */ /* 0x000fe20000000000 */
[----:B---3--:R-:W-:-:S04]  /*0390*/  SHF.L.U32 R7, R0, 0x10, RZ ;  /* 0x0000001000077819 */ /* 0x008fc800000006ff */
[----:B------:R-:W-:Y:S02]  /*03a0*/  FSETP.GT.AND P1, PT, R14, 8.50705917302346158658e+37, PT ;  /* 0x7e8000000e00780b */ /* 0x000fe40003f24000 */
[----:B------:R-:W-:-:S05]  /*03b0*/  PRMT R0, R0, 0x7632, R0 ;  /* 0x0000763200007816 */ /* 0x000fca0000000000 */
[----:B------:R-:W-:Y:S01]  /*03c0*/  @P0 FMUL R12, R12, 0.25 ;  /* 0x3e8000000c0c0820 */ /* 0x000fe20000400000 */
[----:B------:R-:W-:Y:S01]  /*03d0*/  SHF.L.U32 R9, R0, 0x10, RZ ;  /* 0x0000001000097819 */ /* 0x000fe200000006ff */
[----:B------:R-:W-:-:S04]  /*03e0*/  FADD R8, RZ, -R7 ;  /* 0x80000007ff087221 */ /* 0x000fc80000000000 */
[----:B------:R-:W0:Y:S01]  /*03f0*/  MUFU.RCP R12, R12 ;  /* 0x0000000c000c7308 */ /* 0x000e220000001000 */
[----:B------:R-:W-:Y:S01]  /*0400*/  FMUL R23, R8, 1.4426950216293334961 ;  /* 0x3fb8aa3b08177820 */ /* 0x000fe20000400000 */
[----:B------:R-:W-:Y:S01]  /*0410*/  @P1 FMUL R14, R14, 0.25 ;  /* 0x3e8000000e0e1820 */ /* 0x000fe20000400000 */
[----:B------:R-:W-:Y:S01]  /*0420*/  FADD R0, RZ, -R9 ;  /* 0x80000009ff007221 */ /* 0x000fe20000000000 */
[----:B------:R-:W-:Y:S02]  /*0430*/  MOV R8, 0x3e800000 ;  /* 0x3e80000000087802 */ /* 0x000fe40000000f00 */
[----:B------:R-:W-:Y:S01]  /*0440*/  FSETP.GEU.AND P2, PT, R23, -126, PT ;  /* 0xc2fc00001700780b */ /* 0x000fe20003f4e000 */
[----:B------:R-:W-:Y:S01]  /*0450*/  FMUL R21, R0, 1.4426950216293334961 ;  /* 0x3fb8aa3b00157820 */ /* 0x000fe20000400000 */
[----:B------:R-:W1:Y:S01]  /*0460*/  MUFU.RCP R14, R14 ;  /* 0x0000000e000e7308 */ /* 0x000e620000001000 */
[----:B------:R-:W-:-:S03]  /*0470*/  FSEL R19, R8, 1, P0 ;  /* 0x3f80000008137808 */ /* 0x000fc60000000000 */
[----:B------:R-:W-:Y:S02]  /*0480*/  FSETP.GEU.AND P0, PT, R21, -126, PT ;  /* 0xc2fc00001500780b */ /* 0x000fe40003f0e000 */
[----:B0-----:R-:W-:Y:S01]  /*0490*/  FMUL R0, R12, R19 ;  /* 0x000000130c007220 */ /* 0x001fe20000400000 */
[----:B------:R-:W-:-:S04]  /*04a0*/  FSEL R19, R8, 1, P1 ;  /* 0x3f80000008137808 */ /* 0x000fc80000800000 */
[----:B------:R-:W-:Y:S01]  /*04b0*/  @!P2 FMUL R23, R23, 0.5 ;  /* 0x3f0000001717a820 */ /* 0x000fe20000400000 */
[----:B------:R-:W-:Y:S01]  /*04c0*/  FMUL R37, R37, R0 ;  /* 0x0000000025257220 */ /* 0x000fe20000400000 */
[----:B----4-:R-:W-:Y:S01]  /*04d0*/  SHF.L.U32 R10, R17, 0x10, RZ ;  /* 0x00000010110a7819 */ /* 0x010fe200000006ff */
[----:B-1----:R-:W-:-:S03]  /*04e0*/  FMUL R0, R14, R19 ;  /* 0x000000130e007220 */ /* 0x002fc60000400000 */
[----:B------:R-:W-:Y:S01]  /*04f0*/  @!P0 FMUL R21, R21, 0.5 ;  /* 0x3f00000015158820 */ /* 0x000fe20000400000 */
[----:B------:R0:W1:Y:S01]  /*0500*/  MUFU.EX2 R19, R23 ;  /* 0x0000001700137308 */ /* 0x0000620000000800 */
[----:B------:R-:W-:Y:S01]  /*0510*/  FADD R22, RZ, -R10 ;  /* 0x8000000aff167221 */ /* 0x000fe20000000000 */
[----:B-----5:R-:W-:-:S03]  /*0520*/  SHF.L.U32 R14, R15, 0x10, RZ ;  /* 0x000000100f0e7819 */ /* 0x020fc600000006ff */
[----:B------:R-:W-:-:S03]  /*0530*/  FMUL R22, R22, 1.4426950216293334961 ;  /* 0x3fb8aa3b16167820 */ /* 0x000fc60000400000 */
[----:B------:R-:W2:Y:S01]  /*0540*/  MUFU.EX2 R21, R21 ;  /* 0x0000001500157308 */ /* 0x000ea20000000800 */
[----:B------:R-:W-:Y:S01]  /*0550*/  FADD R24, RZ, -R14 ;  /* 0x8000000eff187221 */ /* 0x000fe20000000000 */
[----:B------:R-:W-:Y:S02]  /*0560*/  SHF.L.U32 R12, R18, 0x10, RZ ;  /* 0x00000010120c7819 */ /* 0x000fe400000006ff */
[----:B------:R-:W-:Y:S02]  /*0570*/  FSETP.GEU.AND P4, PT, R22, -126, PT ;  /* 0xc2fc00001600780b */ /* 0x000fe40003f8e000 */
[----:B------:R-:W-:Y:S01]  /*0580*/  PRMT R17, R17, 0x7632, R17 ;  /* 0x0000763211117816 */ /* 0x000fe20000000011 */
[----:B0-----:R-:W-:Y:S01]  /*0590*/  FMUL R23, R24, 1.4426950216293334961 ;  /* 0x3fb8aa3b18177820 */ /* 0x001fe20000400000 */
[----:B------:R-:W-:Y:S01]  /*05a0*/  PRMT R25, R15, 0x7632, R25 ;  /* 0x000076320f197816 */ /* 0x000fe20000000019 */
[----:B-1----:R-:W-:Y:S01]  /*05b0*/  @!P2 FMUL R19, R19, R19 ;  /* 0x000000131313a220 */ /* 0x002fe20000400000 */
[C---:B------:R-:W-:Y:S01]  /*05c0*/  SHF.L.U32 R15, R16.reuse, 0x10, RZ ;  /* 0x00000010100f7819 */ /* 0x040fe200000006ff */
[----:B------:R-:W-:Y:S01]  /*05d0*/  FADD R20, RZ, -R12 ;  /* 0x8000000cff147221 */ /* 0x000fe20000000000 */
[----:B------:R-:W-:-:S02]  /*05e0*/  PRMT R24, R16, 0x7632, R24 ;  /* 0x0000763210187816 */ /* 0x000fc40000000018 */
[----:B------:R-:W-:Y:S01]  /*05f0*/  SHF.L.U32 R16, R17, 0x10, RZ ;  /* 0x0000001011107819 */ /* 0x000fe200000006ff */
[----:B------:R-:W-:Y:S01]  /*0600*/  FADD R19, R19, 1 ;  /* 0x3f80000013137421 */ /* 0x000fe20000000000 */
[----:B------:R-:W-:Y:S01]  /*0610*/  FMUL R20, R20, 1.4426950216293334961 ;  /* 0x3fb8aa3b14147820 */ /* 0x000fe20000400000 */
[----:B------:R-:W-:Y:S01]  /*0620*/  PRMT R18, R18, 0x7632, R18 ;  /* 0x0000763212127816 */ /* 0x000fe20000000012 */
[----:B--2---:R-:W-:Y:S01]  /*0630*/  @!P0 FMUL R21, R21, R21 ;  /* 0x0000001515158220 */ /* 0x004fe20000400000 */
[----:B------:R-:W-:Y:S01]  /*0640*/  FADD R29, RZ, -R16 ;  /* 0x80000010ff1d7221 */ /* 0x000fe20000000000 */
[----:B------:R-:W-:Y:S01]  /*0650*/  FSETP.GT.AND P2, PT, R19, 8.50705917302346158658e+37, PT ;  /* 0x7e8000001300780b */ /* 0x000fe20003f44000 */
[----:B------:R-:W-:Y:S01]  /*0660*/  @!P4 FMUL R22, R22, 0.5 ;  /* 0x3f0000001616c820 */ /* 0x000fe20000400000 */
[----:B------:R-:W-:Y:S01]  /*0670*/  SHF.L.U32 R18, R18, 0x10, RZ ;  /* 0x0000001012127819 */ /* 0x000fe200000006ff */
[----:B------:R-:W-:Y:S01]  /*0680*/  FADD R21, R21, 1 ;  /* 0x3f80000015157421 */ /* 0x000fe20000000000 */
[----:B------:R-:W-:Y:S01]  /*0690*/  FSETP.GEU.AND P5, PT, R20, -126, PT ;  /* 0xc2fc00001400780b */ /* 0x000fe20003fae000 */
[----:B------:R-:W-:Y:S01]  /*06a0*/  FMUL R29, R29, 1.4426950216293334961 ;  /* 0x3fb8aa3b1d1d7820 */ /* 0x000fe20000400000 */
[----:B------:R0:W1:Y:S01]  /*06b0*/  MUFU.EX2 R17, R22 ;  /* 0x0000001600117308 */ /* 0x0000620000000800 */
[----:B------:R-:W-:Y:S01]  /*06c0*/  FADD R31, RZ, -R18 ;  /* 0x80000012ff1f7221 */ /* 0x000fe20000000000 */
[----:B------:R-:W-:-:S02]  /*06d0*/  FSETP.GT.AND P3, PT, R21, 8.50705917302346158658e+37, PT ;  /* 0x7e8000001500780b */ /* 0x000fc40003f64000 */
[----:B------:R-:W-:Y:S01]  /*06e0*/  FSETP.GEU.AND P1, PT, R29, -126, PT ;  /* 0xc2fc00001d00780b */ /* 0x000fe20003f2e000 */
[----:B------:R-:W-:Y:S01]  /*06f0*/  FMUL R31, R31, 1.4426950216293334961 ;  /* 0x3fb8aa3b1f1f7820 */ /* 0x000fe20000400000 */
[----:B0-----:R-:W-:Y:S01]  /*0700*/  SHF.L.U32 R22, R25, 0x10, RZ ;  /* 0x0000001019167819 */ /* 0x001fe200000006ff */
[----:B------:R-:W-:Y:S01]  /*0710*/  @P2 FMUL R19, R19, 0.25 ;  /* 0x3e80000013132820 */ /* 0x000fe20000400000 */
[----:B------:R-:W-:-:S03]  /*0720*/  FSEL R25, R8, 1, P2 ;  /* 0x3f80000008197808 */ /* 0x000fc60001000000 */
[----:B------:R-:W-:Y:S01]  /*0730*/  FADD R30, RZ, -R22 ;  /* 0x80000016ff1e7221 */ /* 0x000fe20000000000 */
[----:B------:R-:W-:Y:S01]  /*0740*/  @!P5 FMUL R20, R20, 0.5 ;  /* 0x3f0000001414d820 */ /* 0x000fe20000400000 */
[----:B------:R-:W-:Y:S02]  /*0750*/  SHF.L.U32 R24, R24, 0x10, RZ ;  /* 0x0000001018187819 */ /* 0x000fe400000006ff */
[----:B------:R-:W-:Y:S01]  /*0760*/  FSETP.GEU.AND P2, PT, R31, -126, PT ;  /* 0xc2fc00001f00780b */ /* 0x000fe20003f4e000 */
[----:B------:R-:W-:Y:S01]  /*0770*/  FMUL R30, R30, 1.4426950216293334961 ;  /* 0x3fb8aa3b1e1e7820 */ /* 0x000fe20000400000 */
[----:B------:R-:W-:Y:S01]  /*0780*/  FADD R26, RZ, -R15 ;  /* 0x8000000fff1a7221 */ /* 0x000fe20000000000 */
[----:B------:R-:W-:Y:S01]  /*0790*/  @P3 FMUL R21, R21, 0.25 ;  /* 0x3e80000015153820 */ /* 0x000fe20000400000 */
[----:B------:R-:W-:Y:S01]  /*07a0*/  FADD R28, RZ, -R24 ;  /* 0x80000018ff1c7221 */ /* 0x000fe20000000000 */
[----:B------:R-:W-:Y:S01]  /*07b0*/  FSEL R27, R8, 1, P3 ;  /* 0x3f800000081b7808 */ /* 0x000fe20001800000 */
[----:B------:R-:W-:Y:S01]  /*07c0*/  @!P1 FMUL R29, R29, 0.5 ;  /* 0x3f0000001d1d9820 */ /* 0x000fe20000400000 */
[----:B------:R-:W0:Y:S01]  /*07d0*/  MUFU.EX2 R20, R20 ;  /* 0x0000001400147308 */ /* 0x000e220000000800 */
[----:B------:R-:W-:Y:S01]  /*07e0*/  FSETP.GEU.AND P3, PT, R30, -126, PT ;  /* 0xc2fc00001e00780b */ /* 0x000fe20003f6e000 */
[----:B------:R-:W-:Y:S01]  /*07f0*/  FMUL R26, R26, 1.4426950216293334961 ;  /* 0x3fb8aa3b1a1a7820 */ /* 0x000fe20000400000 */
[----:B------:R-:W-:Y:S01]  /*0800*/  FSETP.GEU.AND P6, PT, R23, -126, PT ;  /* 0xc2fc00001700780b */ /* 0x000fe20003fce000 */
[----:B------:R-:W-:Y:S01]  /*0810*/  FMUL R28, R28, 1.4426950216293334961 ;  /* 0x3fb8aa3b1c1c7820 */ /* 0x000fe20000400000 */
[----:B-1----:R-:W-:Y:S01]  /*0820*/  @!P4 FMUL R17, R17, R17 ;  /* 0x000000111111c220 */ /* 0x002fe20000400000 */
[----:B------:R-:W-:Y:S01]  /*0830*/  @!P2 FMUL R31, R31, 0.5 ;  /* 0x3f0000001f1fa820 */ /* 0x000fe20000400000 */
[----:B------:R-:W-:Y:S01]  /*0840*/  FSETP.GEU.AND P0, PT, R26, -126, PT ;  /* 0xc2fc00001a00780b */ /* 0x000fe20003f0e000 */
[----:B------:R-:W1:Y:S01]  /*0850*/  MUFU.EX2 R29, R29 ;  /* 0x0000001d001d7308 */ /* 0x000e620000000800 */
[----:B------:R-:W-:Y:S01]  /*0860*/  FSETP.GEU.AND P4, PT, R28, -126, PT ;  /* 0xc2fc00001c00780b */ /* 0x000fe20003f8e000 */
[----:B------:R-:W-:-:S04]  /*0870*/  FADD R17, R17, 1 ;  /* 0x3f80000011117421 */ /* 0x000fc80000000000 */
[----:B------:R-:W-:Y:S02]  /*0880*/  @!P3 FMUL R30, R30, 0.5 ;  /* 0x3f0000001e1eb820 */ /* 0x000fe40000400000 */
[----:B------:R-:W2:Y:S01]  /*0890*/  MUFU.EX2 R31, R31 ;  /* 0x0000001f001f7308 */ /* 0x000ea20000000800 */
[----:B------:R-:W-:Y:S01]  /*08a0*/  @!P6 FMUL R23, R23, 0.5 ;  /* 0x3f0000001717e820 */ /* 0x000fe20000400000 */
[----:B0-----:R-:W-:Y:S01]  /*08b0*/  @!P5 FMUL R20, R20, R20 ;  /* 0x000000141414d220 */ /* 0x001fe20000400000 */
[----:B------:R-:W-:Y:S01]  /*08c0*/  FMUL R35, R35, R0 ;  /* 0x0000000023237220 */ /* 0x000fe20000400000 */
[----:B------:R-:W-:Y:S01]  /*08d0*/  FSETP.GT.AND P5, PT, R17, 8.50705917302346158658e+37, PT ;  /* 0x7e8000001100780b */ /* 0x000fe20003fa4000 */
[----:B------:R-:W-:Y:S01]  /*08e0*/  @!P0 FMUL R26, R26, 0.5 ;  /* 0x3f0000001a1a8820 */ /* 0x000fe20000400000 */
[----:B------:R-:W-:Y:S02]  /*08f0*/  SHF.L.U32 R0, R33, 0x10, RZ ;  /* 0x0000001021007819 */ /* 0x000fe400000006ff */
[----:B------:R-:W0:Y:S01]  /*0900*/  MUFU.EX2 R30, R30 ;  /* 0x0000001e001e7308 */ /* 0x000e220000000800 */
[----:B------:R-:W-:Y:S01]  /*0910*/  @!P4 FMUL R28, R28, 0.5 ;  /* 0x3f0000001c1cc820 */ /* 0x000fe20000400000 */
[----:B-1----:R-:W-:Y:S01]  /*0920*/  @!P1 FMUL R29, R29, R29 ;  /* 0x0000001d1d1d9220 */ /* 0x002fe20000400000 */
[----:B------:R-:W-:Y:S01]  /*0930*/  FFMA R32, R0, R37, RZ ;  /* 0x0000002500207223 */ /* 0x000fe200000000ff */
[----:B------:R-:W-:-:S04]  /*0940*/  PRMT R0, R33, 0x7632, R0 ;  /* 0x0000763221007816 */ /* 0x000fc80000000000 */
[----:B------:R-:W1:Y:S01]  /*0950*/  MUFU.EX2 R23, R23 ;  /* 0x0000001700177308 */ /* 0x000e620000000800 */
[----:B------:R-:W-:Y:S01]  /*0960*/  FADD R33, R20, 1 ;  /* 0x3f80000014217421 */ /* 0x000fe20000000000 */
[----:B------:R-:W-:Y:S01]  /*0970*/  FADD R29, R29, 1 ;  /* 0x3f8000001d1d7421 */ /* 0x000fe20000000000 */
[----:B--2---:R-:W-:-:S05]  /*0980*/  @!P2 FMUL R31, R31, R31 ;  /* 0x0000001f1f1fa220 */ /* 0x004fca0000400000 */
[----:B------:R-:W2:Y:S01]  /*0990*/  MUFU.EX2 R26, R26 ;  /* 0x0000001a001a7308 */ /* 0x000ea20000000800 */
[----:B------:R-:W-:Y:S01]  /*09a0*/  @P5 FMUL R17, R17, 0.25 ;  /* 0x3e80000011115820 */ /* 0x000fe20000400000 */
[----:B------:R-:W-:-:S06]  /*09b0*/  FSETP.GT.AND P2, PT, R29, 8.50705917302346158658e+37, PT ;  /* 0x7e8000001d00780b */ /* 0x000fcc0003f44000 */
[----:B------:R-:W3:Y:S08]  /*09c0*/  MUFU.RCP R20, R21 ;  /* 0x0000001500147308 */ /* 0x000ef00000001000 */
[----:B------:R-:W4:Y:S01]  /*09d0*/  MUFU.EX2 R28, R28 ;  /* 0x0000001c001c7308 */ /* 0x000f220000000800 */
[----:B0-----:R-:W-:Y:S01]  /*09e0*/  @!P3 FMUL R30, R30, R30 ;  /* 0x0000001e1e1eb220 */ /* 0x001fe20000400000 */
[----:B-1----:R-:W-:Y:S01]  /*09f0*/  @!P6 FMUL R23, R23, R23 ;  /* 0x000000171717e220 */ /* 0x002fe20000400000 */
[----:B------:R-:W-:Y:S01]  /*0a00*/  FADD R31, R31, 1 ;  /* 0x3f8000001f1f7421 */ /* 0x000fe20000000000 */
[----:B------:R-:W-:Y:S01]  /*0a10*/  FSETP.GT.AND P6, PT, R33, 8.50705917302346158658e+37, PT ;  /* 0x7e8000002100780b */ /* 0x000fe20003fc4000 */
[----:B------:R-:W-:-:S03]  /*0a20*/  FADD R30, R30, 1 ;  /* 0x3f8000001e1e7421 */ /* 0x000fc60000000000 */
[----:B------:R-:W0:Y:S01]  /*0a30*/  MUFU.RCP R17, R17 ;  /* 0x0000001100117308 */ /* 0x000e220000001000 */
[----:B--2---:R-:W-:Y:S01]  /*0a40*/  @!P0 FMUL R26, R26, R26 ;  /* 0x0000001a1a1a8220 */ /* 0x004fe20000400000 */
[----:B---3--:R-:W-:Y:S01]  /*0a50*/  FMUL R20, R20, R27 ;  /* 0x0000001b14147220 */ /* 0x008fe20000400000 */
[----:B------:R-:W-:Y:S01]  /*0a60*/  FSETP.GT.AND P0, PT, R31, 8.50705917302346158658e+37, PT ;  /* 0x7e8000001f00780b */ /* 0x000fe20003f04000 */
[----:B------:R-:W-:Y:S01]  /*0a70*/  @P2 FMUL R29, R29, 0.25 ;  /* 0x3e8000001d1d2820 */ /* 0x000fe20000400000 */
[----:B------:R-:W-:Y:S01]  /*0a80*/  FADD R23, R23, 1 ;  /* 0x3f80000017177421 */ /* 0x000fe20000000000 */
[----:B----4-:R-:W-:Y:S01]  /*0a90*/  @!P4 FMUL R28, R28, R28 ;  /* 0x0000001c1c1cc220 */ /* 0x010fe20000400000 */
[----:B------:R-:W-:Y:S01]  /*0aa0*/  FSETP.GT.AND P4, PT, R30, 8.50705917302346158658e+37, PT ;  /* 0x7e8000001e00780b */ /* 0x000fe20003f84000 */
[----:B------:R-:W1:Y:S01]  /*0ab0*/  MUFU.RCP R34, R19 ;  /* 0x0000001300227308 */ /* 0x000e620000001000 */
[----:B------:R-:W-:Y:S01]  /*0ac0*/  FMUL R9, R9, R20 ;  /* 0x0000001409097220 */ /* 0x000fe20000400000 */
[----:B------:R-:W-:Y:S01]  /*0ad0*/  FSEL R20, R8, 1, P5 ;  /* 0x3f80000008147808 */ /* 0x000fe20002800000 */
[----:B------:R-:W-:Y:S01]  /*0ae0*/  FADD R26, R26, 1 ;  /* 0x3f8000001a1a7421 */ /* 0x000fe20000000000 */
[----:B------:R-:W-:Y:S01]  /*0af0*/  FSETP.GT.AND P1, PT, R23, 8.50705917302346158658e+37, PT ;  /* 0x7e8000001700780b */ /* 0x000fe20003f24000 */
[----:B------:R-:W-:Y:S01]  /*0b00*/  FADD R28, R28, 1 ;  /* 0x3f8000001c1c7421 */ /* 0x000fe20000000000 */
[----:B------:R-:W-:-:S02]  /*0b10*/  @P6 FMUL R33, R33, 0.25 ;  /* 0x3e80000021216820 */ /* 0x000fc40000400000 */
[----:B------:R-:W2:Y:S01]  /*0b20*/  MUFU.RCP R29, R29 ;  /* 0x0000001d001d7308 */ /* 0x000ea20000001000 */
[----:B0-----:R-:W-:Y:S01]  /*0b30*/  FMUL R17, R17, R20 ;  /* 0x0000001411117220 */ /* 0x001fe20000400000 */
[----:B------:R-:W-:Y:S02]  /*0b40*/  SHF.L.U32 R21, R5, 0x10, RZ ;  /* 0x0000001005157819 */ /* 0x000fe400000006ff */
[----:B------:R-:W-:Y:S01]  /*0b50*/  FSEL R20, R8, 1, P2 ;  /* 0x3f80000008147808 */ /* 0x000fe20001000000 */
[----:B------:R-:W-:Y:S01]  /*0b60*/  @P0 FMUL R31, R31, 0.25 ;  /* 0x3e8000001f1f0820 */ /* 0x000fe20000400000 */
[----:B------:R-:W-:Y:S02]  /*0b70*/  SHF.L.U32 R0, R0, 0x10, RZ ;  /* 0x0000001000007819 */ /* 0x000fe400000006ff */
[----:B------:R-:W-:Y:S01]  /*0b80*/  FSETP.GT.AND P3, PT, R26, 8.50705917302346158658e+37, PT ;  /* 0x7e8000001a00780b */ /* 0x000fe20003f64000 */
[----:B------:R-:W0:Y:S01]  /*0b90*/  MUFU.RCP R19, R33 ;  /* 0x0000002100137308 */ /* 0x000e220000001000 */
[----:B------:R-:W-:-:S02]  /*0ba0*/  PRMT R5, R5, 0x7632, R5 ;  /* 0x0000763205057816 */ /* 0x000fc40000000005 */
[----:B------:R-:W-:Y:S01]  /*0bb0*/  FSETP.GT.AND P2, PT, R28, 8.50705917302346158658e+37, PT ;  /* 0x7e8000001c00780b */ /* 0x000fe20003f44000 */
[----:B------:R-:W-:Y:S01]  /*0bc0*/  @P4 FMUL R30, R30, 0.25 ;  /* 0x3e8000001e1e4820 */ /* 0x000fe20000400000 */
[----:B------:R-:W-:Y:S01]  /*0bd0*/  SHF.L.U32 R5, R5, 0x10, RZ ;  /* 0x0000001005057819 */ /* 0x000fe200000006ff */
[----:B------:R-:W-:Y:S01]  /*0be0*/  FFMA R0, R0, R35, RZ ;  /* 0x0000002300007223 */ /* 0x000fe200000000ff */
[----:B-1----:R-:W-:Y:S01]  /*0bf0*/  FMUL R34, R34, R25 ;  /* 0x0000001922227220 */ /* 0x002fe20000400000 */
[----:B------:R-:W1:Y:S01]  /*0c00*/  MUFU.RCP R31, R31 ;  /* 0x0000001f001f7308 */ /* 0x000e620000001000 */
[----:B------:R-:W-:Y:S01]  /*0c10*/  @P1 FMUL R23, R23, 0.25 ;  /* 0x3e80000017171820 */ /* 0x000fe20000400000 */
[----:B------:R-:W-:Y:S01]  /*0c20*/  FFMA R0, R5, R9, R0 ;  /* 0x0000000905007223 */ /* 0x000fe20000000000 */
[----:B------:R-:W-:Y:S01]  /*0c30*/  PRMT R5, R13, 0x7632, R5 ;  /* 0x000076320d057816 */ /* 0x000fe20000000005 */
[----:B------:R-:W-:Y:S01]  /*0c40*/  FMUL R34, R7, R34 ;  /* 0x0000002207227220 */ /* 0x000fe20000400000 */
[----:B------:R-:W-:Y:S01]  /*0c50*/  FMUL R17, R10, R17 ;  /* 0x000000110a117220 */ /* 0x000fe20000400000 */
[----:B--2---:R-:W-:-:S02]  /*0c60*/  FMUL R29, R29, R20 ;  /* 0x000000141d1d7220 */ /* 0x004fc40000400000 */
[----:B------:R-:W2:Y:S01]  /*0c70*/  MUFU.RCP R30, R30 ;  /* 0x0000001e001e7308 */ /* 0x000ea20000001000 */
[----:B------:R-:W-:Y:S01]  /*0c80*/  FSEL R10, R8, 1, P6 ;  /* 0x3f800000080a7808 */ /* 0x000fe20003000000 */
[----:B------:R-:W-:Y:S01]  /*0c90*/  @P3 FMUL R26, R26, 0.25 ;  /* 0x3e8000001a1a3820 */ /* 0x000fe20000400000 */
[----:B------:R-:W-:Y:S01]  /*0ca0*/  @P2 FMUL R28, R28, 0.25 ;  /* 0x3e8000001c1c2820 */ /* 0x000fe20000400000 */
[----:B------:R-:W-:Y:S01]  /*0cb0*/  SHF.L.U32 R5, R5, 0x10, RZ ;  /* 0x0000001005057819 */ /* 0x000fe200000006ff */
[----:B------:R-:W-:-:S03]  /*0cc0*/  FMUL R29, R16, R29 ;  /* 0x0000001d101d7220 */ /* 0x000fc60000400000 */
[----:B------:R-:W3:Y:S01]  /*0cd0*/  MUFU.RCP R7, R23 ;  /* 0x0000001700077308 */ /* 0x000ee20000001000 */
[----:B0-----:R-:W-:Y:S01]  /*0ce0*/  FMUL R19, R19, R10 ;  /* 0x0000000a13137220 */ /* 0x001fe20000400000 */
[C---:B------:R-:W-:Y:S01]  /*0cf0*/  FSEL R10, R8.reuse, 1, P0 ;  /* 0x3f800000080a7808 */ /* 0x040fe20000000000 */
[----:B------:R-:W-:Y:S01]  /*0d00*/  FFMA R0, R5, R29, R0 ;  /* 0x0000001d05007223 */ /* 0x000fe20000000000 */
[----:B------:R-:W-:Y:S01]  /*0d10*/  SHF.L.U32 R13, R13, 0x10, RZ ;  /* 0x000000100d0d7819 */ /* 0x000fe200000006ff */
[----:B------:R-:W-:Y:S01]  /*0d20*/  FFMA R32, R21, R34, R32 ;  /* 0x0000002215207223 */ /* 0x000fe20000000020 */
[----:B------:R-:W-:Y:S02]  /*0d30*/  FSEL R5, R8, 1, P4 ;  /* 0x3f80000008057808 */ /* 0x000fe40002000000 */
[----:B------:R-:W0:Y:S01]  /*0d40*/  MUFU.RCP R26, R26 ;  /* 0x0000001a001a7308 */ /* 0x000e220000001000 */
[----:B------:R-:W-:Y:S01]  /*0d50*/  FMUL R19, R12, R19 ;  /* 0x000000130c137220 */ /* 0x000fe20000400000 */
[----:B-1----:R-:W-:Y:S01]  /*0d60*/  FMUL R31, R31, R10 ;  /* 0x0000000a1f1f7220 */ /* 0x002fe20000400000 */
[----:B------:R-:W-:-:S05]  /*0d70*/  FSEL R12, R8, 1, P1 ;  /* 0x3f800000080c7808 */ /* 0x000fca0000800000 */
[----:B------:R-:W1:Y:S01]  /*0d80*/  MUFU.RCP R28, R28 ;  /* 0x0000001c001c7308 */ /* 0x000e620000001000 */
[----:B------:R-:W-:Y:S01]  /*0d90*/  SHF.L.U32 R10, R11, 0x10, RZ ;  /* 0x000000100b0a7819 */ /* 0x000fe200000006ff */
[----:B------:R-:W-:Y:S01]  /*0da0*/  FFMA R13, R13, R17, R32 ;  /* 0x000000110d0d7223 */ /* 0x000fe20000000020 */
[----:B--2---:R-:W-:Y:S01]  /*0db0*/  FMUL R5, R30, R5 ;  /* 0x000000051e057220 */ /* 0x004fe20000400000 */
[----:B------:R-:W-:Y:S01]  /*0dc0*/  PRMT R11, R11, 0x7632, R11 ;  /* 0x000076320b0b7816 */ /* 0x000fe2000000000b */
[----:B---3--:R-:W-:Y:S01]  /*0dd0*/  FMUL R7, R7, R12 ;  /* 0x0000000c07077220 */ /* 0x008fe20000400000 */
[----:B------:R-:W-:Y:S01]  /*0de0*/  FFMA R10, R10, R19, R13 ;  /* 0x000000130a0a7223 */ /* 0x000fe2000000000d */
[----:B------:R-:W-:Y:S01]  /*0df0*/  FMUL R22, R22, R5 ;  /* 0x0000000516167220 */ /* 0x000fe20000400000 */
[----:B------:R-:W-:Y:S01]  /*0e00*/  SHF.L.U32 R11, R11, 0x10, RZ ;  /* 0x000000100b0b7819 */ /* 0x000fe200000006ff */
[----:B------:R-:W-:Y:S01]  /*0e10*/  FMUL R31, R18, R31 ;  /* 0x0000001f121f7220 */ /* 0x000fe20000400000 */
[----:B------:R-:W-:-:S02]  /*0e20*/  FSEL R9, R8, 1, P3 ;  /* 0x3f80000008097808 */ /* 0x000fc40001800000 */
[----:B------:R-:W-:Y:S02]  /*0e30*/  FSEL R13, R8, 1, P2 ;  /* 0x3f800000080d7808 */ /* 0x000fe40001000000 */
[----:B------:R-:W-:Y:S01]  /*0e40*/  PRMT R5, R6, 0x7632, R5 ;  /* 0x0000763206057816 */ /* 0x000fe20000000005 */
[----:B------:R-:W-:Y:S01]  /*0e50*/  FMUL R14, R14, R7 ;  /* 0x000000070e0e7220 */ /* 0x000fe20000400000 */
[----:B------:R-:W-:Y:S01]  /*0e60*/  SHF.L.U32 R7, R6, 0x10, RZ ;  /* 0x0000001006077819 */ /* 0x000fe200000006ff */
[----:B------:R-:W-:Y:S01]  /*0e70*/  FFMA R0, R11, R31, R0 ;  /* 0x0000001f0b007223 */ /* 0x000fe20000000000 */
[----:B------:R-:W-:Y:S01]  /*0e80*/  PRMT R6, R4, 0x7632, R6 ;  /* 0x0000763204067816 */ /* 0x000fe20000000006 */
[----:B0-----:R-:W-:Y:S01]  /*0e90*/  FMUL R26, R26, R9 ;  /* 0x000000091a1a7220 */ /* 0x001fe20000400000 */
[----:B------:R-:W-:Y:S01]  /*0ea0*/  SHF.L.U32 R5, R5, 0x10, RZ ;  /* 0x0000001005057819 */ /* 0x000fe200000006ff */
[----:B-1----:R-:W-:Y:S01]  /*0eb0*/  FMUL R13, R28, R13 ;  /* 0x0000000d1c0d7220 */ /* 0x002fe20000400000 */
[----:B------:R-:W-:Y:S01]  /*0ec0*/  SHF.L.U32 R4, R4, 0x10, RZ ;  /* 0x0000001004047819 */ /* 0x000fe200000006ff */
[----:B------:R-:W-:Y:S01]  /*0ed0*/  FMUL R26, R15, R26 ;  /* 0x0000001a0f1a7220 */ /* 0x000fe20000400000 */
[----:B------:R-:W-:Y:S01]  /*0ee0*/  SHF.L.U32 R9, R6, 0x10, RZ ;  /* 0x0000001006097819 */ /* 0x000fe200000006ff */
[----:B------:R-:W-:Y:S01]  /*0ef0*/  FMUL R13, R24, R13 ;  /* 0x0000000d180d7220 */ /* 0x000fe20000400000 */
[----:B------:R-:W-:Y:S01]  /*0f00*/  FFMA R7, R7, R14, R10 ;  /* 0x0000000e07077223 */ /* 0x000fe2000000000a */
[----:B------:R-:W-:-:S03]  /*0f10*/  FFMA R0, R5, R22, R0 ;  /* 0x0000001605007223 */ /* 0x000fc60000000000 */
[----:B------:R-:W-:Y:S01]  /*0f20*/  FFMA R7, R4, R26, R7 ;  /* 0x0000001a04077223 */ /* 0x000fe20000000007 */
[----:B------:R-:W-:-:S04]  /*0f30*/  FFMA R0, R9, R13, R0 ;  /* 0x0000000d09007223 */ /* 0x000fc80000000000 */
[----:B------:R-:W-:-:S05]  /*0f40*/  FADD R0, R0, R7 ;  /* 0x0000000700007221 */ /* 0x000fca0000000000 */
.L_x_0:
[----:B-1----:R-:W0:Y:S01]  /*0f50*/  SHFL.BFLY PT, R5, R0, 0x10, 0x1f ;  /* 0x0e001f0000057f89 */ /* 0x002e2200000e0000 */
[C---:B------:R-:W-:Y:S02]  /*0f60*/  LOP3.LUT P0, RZ, R3.reuse, 0x1f, RZ, 0xc0, !PT ;  /* 0x0000001f03ff7812 */ /* 0x040fe4000780c0ff */
[----:B------:R-:W-:Y:S01]  /*0f70*/  ISETP.GE.AND P1, PT, R3, 0x8, PT ;  /* 0x000000080300780c */ /* 0x000fe20003f26270 */
[----:B0-----:R-:W-:Y:S01]  /*0f80*/  FADD R5, R5, R0 ;  /* 0x0000000005057221 */ /* 0x001fe20000000000 */
[----:B------:R-:W-:-:S04]  /*0f90*/  SHF.R.U32.HI R0, RZ, 0x3, R3 ;  /* 0x00000003ff007819 */ /* 0x000fc80000011603 */
[----:B------:R-:W0:Y:S01]  /*0fa0*/  SHFL.BFLY PT, R4, R5, 0x8, 0x1f ;  /* 0x0d001f0005047f89 */ /* 0x000e2200000e0000 */
[----:B------:R-:W-:Y:S01]  /*0fb0*/  LOP3.LUT R0, R0, 0x1c, RZ, 0xc0, !PT ;  /* 0x0000001c00007812 */ /* 0x000fe200078ec0ff */
[----:B0-----:R-:W-:-:S05]  /*0fc0*/  FADD R4, R5, R4 ;  /* 0x0000000405047221 */ /* 0x001fca0000000000 */
[----:B------:R-:W0:Y:S02]  /*0fd0*/  SHFL.BFLY PT, R7, R4, 0x4, 0x1f ;  /* 0x0c801f0004077f89 */ /* 0x000e2400000e0000 */
[----:B0-----:R-:W-:-:S05]  /*0fe0*/  FADD R7, R4, R7 ;  /* 0x0000000704077221 */ /* 0x001fca0000000000 */
[----:B------:R-:W0:Y:S02]  /*0ff0*/  SHFL.BFLY PT, R6, R7, 0x2, 0x1f ;  /* 0x0c401f0007067f89 */ /* 0x000e2400000e0000 */
[----:B0-----:R-:W-:-:S05]  /*1000*/  FADD R6, R7, R6 ;  /* 0x0000000607067221 */ /* 0x001fca0000000000 */
[----:B------:R-:W0:Y:S02]  /*1010*/  SHFL.BFLY PT, R9, R6, 0x1, 0x1f ;  /* 0x0c201f0006097f89 */ /* 0x000e2400000e0000 */
[----:B0-----:R-:W-:-:S05]  /*1020*/  FADD R9, R6, R9 ;  /* 0x0000000906097221 */ /* 0x001fca0000000000 */
[----:B------:R-:W-:Y:S04]  /*1030*/  @!P0 STS [R0], R9 ;  /* 0x0000000900008388 */ /* 0x000fe80000000800 */
[----:B------:R-:W-:Y:S01]  /*1040*/  BAR.SYNC.DEFER_BLOCKING 0x0 ;  /* 0x0000000000007b1d */ /* 0x000fe20000010000 */
[----:B------:R-:W-:-:S04]  /*1050*/  LOP3.LUT P0, RZ, R3, 0x7, RZ, 0xc0, !PT ;  /* 0x0000000703ff7812 */ /* 0x000fc8000780c0ff */
[C---:B------:R-:W-:Y:S01]  /*1060*/  ISETP.LT.AND P0, PT, R3.reuse, 0x8, !P0 ;  /* 0x000000080300780c */ /* 0x040fe20004701270 */
[----:B------:R-:W0:Y:S01]  /*1070*/  @!P1 LDS R8, [R3.X4] ;  /* 0x0000000003089984 */ /* 0x000e220000004800 */
[----:B------:R-:W-:-:S04]  /*1080*/  LOP3.LUT P1, RZ, R3, 0xff, RZ, 0xc0, !PT ;  /* 0x000000ff03ff7812 */ /* 0x000fc8000782c0ff */
[----:B------:R-:W-:Y:S01]  /*1090*/  ISETP.LT.AND P1, PT, R2, 0x2400, !P1 ;  /* 0x000024000200780c */ /* 0x000fe20004f21270 */
[----:B0-----:R-:W0:Y:S02]  /*10a0*/  SHFL.BFLY PT, R5, R8, 0x4, 0x1f ;  /* 0x0c801f0008057f89 */ /* 0x001e2400000e0000 */
[----:B0-----:R-:W-:-:S05]  /*10b0*/  FADD R5, R8, R5 ;  /* 0x0000000508057221 */ /* 0x001fca0000000000 */
[----:B------:R-:W0:Y:S02]  /*10c0*/  SHFL.BFLY PT, R4, R5, 0x2, 0x1f ;  /* 0x0c401f0005047f89 */ /* 0x000e2400000e0000 */
[----:B0-----:R-:W-:-:S05]  /*10d0*/  FADD R4, R5, R4 ;  /* 0x0000000405047221 */ /* 0x001fca0000000000 */
[----:B------:R-:W0:Y:S02]  /*10e0*/  SHFL.BFLY PT, R7, R4, 0x1, 0x1f ;  /* 0x0c201f0004077f89 */ /* 0x000e2400000e0000 */
[----:B0-----:R-:W-:-:S05]  /*10f0*/  FADD R0, R4, R7 ;  /* 0x0000000704007221 */ /* 0x001fca0000000000 */
[----:B------:R0:W-:Y:S04]  /*1100*/  @P0 STS [R3.X4], R0 ;  /* 0x0000000003000388 */ /* 0x0001e80000004800 */
[----:B------:R-:W-:Y:S06]  /*1110*/  BAR.SYNC.DEFER_BLOCKING 0x0 ;  /* 0x0000000000007b1d */ /* 0x000fec0000010000 */
[----:B------:R-:W-:Y:S05]  /*1120*/  @!P1 EXIT ;  /* 0x000000000000994d */ /* 0x000fea0003800000 */
[----:B0-----:R-:W0:Y:S01]  /*1130*/  LDS R5, [RZ] ;  /* 0x00000000ff057984 */ /* 0x001e220000000800 */
[----:B------:R-:W-:-:S05]  /*1140*/  MOV R3, 0x4 ;  /* 0x0000000400037802 */ /* 0x000fca0000000f00 */
[----:B------:R-:W-:-:S05]  /*1150*/  IMAD.WIDE R2, R2, R3, c[0x0][0x170] ;  /* 0x00005c0002027625 */ /* 0x000fca00078e0203 */
[----:B0-----:R-:W-:Y:S01]  /*1160*/  STG.E [R2.64], R5 ;  /* 0x0000000502007986 */ /* 0x001fe2000c101904 */
[----:B------:R-:W-:Y:S05]  /*1170*/  EXIT ;  /* 0x000000000000794d */ /* 0x000fea0003800000 */
.L_x_1:
[----:B------:R-:W-:-:S00]  /*1180*/  BRA `(.L_x_1) ;  /* 0xfffffff000007947 */ /* 0x000fc0000383ffff */
[----:B------:R-:W-:-:S00]  /*1190*/  NOP ;  /* 0x0000000000007918 */ /* 0x000fc00000000000 */
        /* <DEDUP_REMOVED lines=14> */
.L_x_2:


//--------------------- .nv.shared.triton_red_fused_addmm_0 --------------------------
	.section	.nv.shared.triton_red_fused_addmm_0,"aw",@nobits
	.sectionflags	@""
	.align	16
